//
// Generated by NVIDIA NVVM Compiler
//
// Compiler Build ID: CL-36424714
// Cuda compilation tools, release 13.0, V13.0.88
// Based on NVVM 20.0.0
//

.version 9.0
.target sm_100
.address_size 64

	// .globl	default_function_kernel

.visible .entry default_function_kernel(
	.param .u64 .ptr .align 1 default_function_kernel_param_0,
	.param .u64 .ptr .align 1 default_function_kernel_param_1
)
.maxntid 32
{
	.reg .pred 	%p<4>;
	.reg .b16 	%rs<10>;
	.reg .b32 	%r<27>;
	.reg .b32 	%f<2>;
	.reg .b64 	%rd<9>;

	ld.param.u64 	%rd1, [default_function_kernel_param_0];
	ld.param.u64 	%rd2, [default_function_kernel_param_1];
	mov.u32 	%r1, %ctaid.x;
	shl.b32 	%r4, %r1, 3;
	mov.u32 	%r2, %tid.x;
	shr.u32 	%r5, %r2, 2;
	or.b32  	%r3, %r4, %r5;
	setp.gt.u32 	%p1, %r3, 142;
	@%p1 bra 	$L__BB0_2;
	cvta.to.global.u64 	%rd3, %rd1;
	cvta.to.global.u64 	%rd4, %rd2;
	cvt.u16.u32 	%rs1, %r3;
	mul.lo.s16 	%rs2, %rs1, 117;
	shr.u16 	%rs3, %rs2, 8;
	sub.s16 	%rs4, %rs1, %rs3;
	and.b16  	%rs5, %rs4, 254;
	shr.u16 	%rs6, %rs5, 1;
	add.s16 	%rs7, %rs6, %rs3;
	and.b16  	%rs8, %rs7, 248;
	shr.u16 	%rs9, %rs8, 3;
	mul.wide.u16 	%r6, %rs9, 66;
	shl.b32 	%r7, %r1, 4;
	shr.u32 	%r8, %r2, 1;
	or.b32  	%r9, %r7, %r8;
	mul.hi.u32 	%r10, %r9, 780903145;
	shr.u32 	%r11, %r10, 2;
	mul.lo.s32 	%r12, %r11, 22;
	sub.s32 	%r13, %r9, %r12;
	setp.gt.u32 	%p2, %r13, 10;
	selp.b32 	%r14, 22, 0, %p2;
	mad.lo.s32 	%r15, %r1, 10, %r2;
	mul.hi.u32 	%r16, %r15, -1171354717;
	shr.u32 	%r17, %r16, 4;
	mul.lo.s32 	%r18, %r17, 22;
	sub.s32 	%r19, %r15, %r18;
	and.b32  	%r20, %r19, 1;
	setp.eq.b32 	%p3, %r20, 1;
	selp.b32 	%r21, 11, 0, %p3;
	shr.u32 	%r22, %r19, 1;
	add.s32 	%r23, %r14, %r22;
	add.s32 	%r24, %r23, %r21;
	add.s32 	%r25, %r24, %r6;
	mul.wide.u32 	%rd5, %r25, 4;
	add.s64 	%rd6, %rd3, %rd5;
	ld.global.nc.f32 	%f1, [%rd6];
	mad.lo.s32 	%r26, %r1, 22, %r15;
	mul.wide.u32 	%rd7, %r26, 4;
	add.s64 	%rd8, %rd4, %rd7;
	st.global.f32 	[%rd8], %f1;
$L__BB0_2:
	ret;

}


// ===== COMPILED SASS (sm_100) =====

	.target	sm_100

	.elftype	@"ET_EXEC"


//--------------------- .note.nv.tkinfo           --------------------------
	.section	.note.nv.tkinfo,"",@"SHT_NOTE"
	.sectionflags	@"SHF_NOTE_NV_TKINFO"
	.tkinfo
        /*0018*/ 	.word	0x00000002
        /*0030*/ 	.string	""
        /*0030*/ 	.string	"ptxas"
        /*0030*/ 	.string	"Cuda compilation tools, release 13.0, V13.0.88"
        /*0030*/ 	.string	"Build cuda_13.0.r13.0/compiler.36424714_0"
        /*0030*/ 	.string	"-arch sm_100 -m 64 "



//--------------------- .note.nv.cuinfo           --------------------------
	.section	.note.nv.cuinfo,"",@"SHT_NOTE"
	.sectionflags	@"SHF_NOTE_NV_CUINFO"
        /*0018*/ 	.short	0x0002
        /*001a*/ 	.short	0x0064
        /*001c*/ 	.short	0x0082
	.zero		2


//--------------------- .nv.info                  --------------------------
	.section	.nv.info,"",@"SHT_CUDA_INFO"
	.align	4


	//----- nvinfo : EIATTR_REGCOUNT
	.align		4
        /*0000*/ 	.byte	0x04, 0x2f
        /*0002*/ 	.short	(.L_1 - .L_0)
	.align		4
.L_0:
        /*0004*/ 	.word	index@(default_function_kernel)
        /*0008*/ 	.word	0x0000000c


	//----- nvinfo : EIATTR_FRAME_SIZE
	.align		4
.L_1:
        /*000c*/ 	.byte	0x04, 0x11
        /*000e*/ 	.short	(.L_3 - .L_2)
	.align		4
.L_2:
        /*0010*/ 	.word	index@(default_function_kernel)
        /*0014*/ 	.word	0x00000000


	//----- nvinfo : EIATTR_MIN_STACK_SIZE
	.align		4
.L_3:
        /*0018*/ 	.byte	0x04, 0x12
        /*001a*/ 	.short	(.L_5 - .L_4)
	.align		4
.L_4:
        /*001c*/ 	.word	index@(default_function_kernel)
        /*0020*/ 	.word	0x00000000
.L_5:


//--------------------- .nv.compat                --------------------------
	.section	.nv.compat,"",@"SHT_CUDA_COMPAT_INFO"
	.align	4
        /*0000*/ 	.byte	0x02, 0x09, 0x00, 0x00, 0x02, 0x02, 0x01, 0x00, 0x02, 0x05, 0x05, 0x00, 0x03, 0x07, 0x01, 0x01
        /*0010*/ 	.byte	0x02, 0x03, 0x00, 0x00, 0x02, 0x06, 0x01, 0x00, 0x04, 0x0b, 0x08, 0x00, 0x09, 0x00, 0x00, 0x00
        /*0020*/ 	.byte	0x00, 0x00, 0x00, 0x00


//--------------------- .nv.info.default_function_kernel --------------------------
	.section	.nv.info.default_function_kernel,"",@"SHT_CUDA_INFO"
	.sectionflags	@""
	.align	4


	//----- nvinfo : EIATTR_CUDA_API_VERSION
	.align		4
        /*0000*/ 	.byte	0x04, 0x37
        /*0002*/ 	.short	(.L_7 - .L_6)
.L_6:
        /*0004*/ 	.word	0x00000082


	//----- nvinfo : EIATTR_KPARAM_INFO
	.align		4
.L_7:
        /*0008*/ 	.byte	0x04, 0x17
        /*000a*/ 	.short	(.L_9 - .L_8)
.L_8:
        /*000c*/ 	.word	0x00000000
        /*0010*/ 	.short	0x0001
        /*0012*/ 	.short	0x0008
        /*0014*/ 	.byte	0x00, 0xf5, 0x21, 0x00


	//----- nvinfo : EIATTR_KPARAM_INFO
	.align		4
.L_9:
        /*0018*/ 	.byte	0x04, 0x17
        /*001a*/ 	.short	(.L_11 - .L_10)
.L_10:
        /*001c*/ 	.word	0x00000000
        /*0020*/ 	.short	0x0000
        /*0022*/ 	.short	0x0000
        /*0024*/ 	.byte	0x00, 0xf5, 0x21, 0x00


	//----- nvinfo : EIATTR_SPARSE_MMA_MASK
	.align		4
.L_11:
        /*0028*/ 	.byte	0x03, 0x50
        /*002a*/ 	.short	0x0000


	//----- nvinfo : EIATTR_MAXREG_COUNT
	.align		4
        /*002c*/ 	.byte	0x03, 0x1b
        /*002e*/ 	.short	0x00ff


	//----- nvinfo : EIATTR_MERCURY_ISA_VERSION
	.align		4
        /*0030*/ 	.byte	0x03, 0x5f
        /*0032*/ 	.short	0x0101


	//----- nvinfo : EIATTR_VRC_CTA_INIT_COUNT
	.align		4
        /*0034*/ 	.byte	0x02, 0x4a
	.zero		1
	.zero		1


	//----- nvinfo : EIATTR_EXIT_INSTR_OFFSETS
	.align		4
        /*0038*/ 	.byte	0x04, 0x1c
        /*003a*/ 	.short	(.L_13 - .L_12)


	//   ....[0]....
.L_12:
        /*003c*/ 	.word	0x00000070


	//   ....[1]....
        /*0040*/ 	.word	0x000002f0


	//----- nvinfo : EIATTR_MAX_THREADS
	.align		4
.L_13:
        /*0044*/ 	.byte	0x04, 0x05
        /*0046*/ 	.short	(.L_15 - .L_14)
.L_14:
        /*0048*/ 	.word	0x00000020
        /*004c*/ 	.word	0x00000001
        /*0050*/ 	.word	0x00000001


	//----- nvinfo : EIATTR_CBANK_PARAM_SIZE
	.align		4
.L_15:
        /*0054*/ 	.byte	0x03, 0x19
        /*0056*/ 	.short	0x0010


	//----- nvinfo : EIATTR_PARAM_CBANK
	.align		4
        /*0058*/ 	.byte	0x04, 0x0a
        /*005a*/ 	.short	(.L_17 - .L_16)
	.align		4
.L_16:
        /*005c*/ 	.word	index@(.nv.constant0.default_function_kernel)
        /*0060*/ 	.short	0x0380
        /*0062*/ 	.short	0x0010


	//----- nvinfo : EIATTR_SW_WAR
	.align		4
.L_17:
        /*0064*/ 	.byte	0x04, 0x36
        /*0066*/ 	.short	(.L_19 - .L_18)
.L_18:
        /*0068*/ 	.word	0x00000008
.L_19:


//--------------------- .nv.callgraph             --------------------------
	.section	.nv.callgraph,"",@"SHT_CUDA_CALLGRAPH"
	.align	4
	.sectionentsize	8
	.align		4
        /*0000*/ 	.word	0x00000000
	.align		4
        /*0004*/ 	.word	0xffffffff
	.align		4
        /*0008*/ 	.word	0x00000000
	.align		4
        /*000c*/ 	.word	0xfffffffe
	.align		4
        /*0010*/ 	.word	0x00000000
	.align		4
        /*0014*/ 	.word	0xfffffffd
	.align		4
        /*0018*/ 	.word	0x00000000
	.align		4
        /*001c*/ 	.word	0xfffffffc


//--------------------- .text.default_function_kernel --------------------------
	.section	.text.default_function_kernel,"ax",@progbits
	.align	128
        .global         default_function_kernel
        .type           default_function_kernel,@function
        .size           default_function_kernel,(.L_x_1 - default_function_kernel)
        .other          default_function_kernel,@"STO_CUDA_ENTRY STV_DEFAULT"
default_function_kernel:
.text.default_function_kernel:
[----:B------:R-:W-:Y:S01]  /*0000*/  LDC R1, c[0x0][0x37c] ;  /* 0x0000df00ff017b82 */ /* 0x000fe20000000800 */
[----:B------:R-:W0:Y:S01]  /*0010*/  S2R R8, SR_CTAID.X ;  /* 0x0000000000087919 */ /* 0x000e220000002500 */
[----:B------:R-:W1:Y:S01]  /*0020*/  S2R R7, SR_TID.X ;  /* 0x0000000000077919 */ /* 0x000e620000002100 */
[----:B0-----:R-:W-:Y:S01]  /*0030*/  IMAD.SHL.U32 R0, R8, 0x8, RZ ;  /* 0x0000000808007824 */ /* 0x001fe200078e00ff */
[----:B-1----:R-:W-:-:S04]  /*0040*/  SHF.R.U32.HI R3, RZ, 0x2, R7 ;  /* 0x00000002ff037819 */ /* 0x002fc80000011607 */
[----:B------:R-:W-:-:S04]  /*0050*/  LOP3.LUT R0, R0, R3, RZ, 0xfc, !PT ;  /* 0x0000000300007212 */ /* 0x000fc800078efcff */
[----:B------:R-:W-:-:S13]  /*0060*/  ISETP.GT.U32.AND P0, PT, R0, 0x8e, PT ;  /* 0x0000008e0000780c */ /* 0x000fda0003f04070 */
[----:B------:R-:W-:Y:S05]  /*0070*/  @P0 EXIT ;  /* 0x000000000000094d */ /* 0x000fea0003800000 */
[C---:B------:R-:W-:Y:S01]  /*0080*/  IMAD.SHL.U32 R2, R8.reuse, 0x10, RZ ;  /* 0x0000001008027824 */ /* 0x040fe200078e00ff */
[--C-:B------:R-:W-:Y:S01]  /*0090*/  SHF.R.U32.HI R3, RZ, 0x1, R7.reuse ;  /* 0x00000001ff037819 */ /* 0x100fe20000011607 */
[----:B------:R-:W-:Y:S01]  /*00a0*/  IMAD R7, R8, 0xa, R7 ;  /* 0x0000000a08077824 */ /* 0x000fe200078e0207 */
[----:B------:R-:W-:Y:S01]  /*00b0*/  PRMT R4, R0, 0x9910, RZ ;  /* 0x0000991000047816 */ /* 0x000fe200000000ff */
[----:B------:R-:W0:Y:S01]  /*00c0*/  LDCU.64 UR4, c[0x0][0x358] ;  /* 0x00006b00ff0477ac */ /* 0x000e220008000a00 */
[----:B------:R-:W-:Y:S01]  /*00d0*/  LOP3.LUT R3, R2, R3, RZ, 0xfc, !PT ;  /* 0x0000000302037212 */ /* 0x000fe200078efcff */
[----:B------:R-:W-:-:S04]  /*00e0*/  IMAD.HI.U32 R5, R7, -0x45d1745d, RZ ;  /* 0xba2e8ba307057827 */ /* 0x000fc800078e00ff */
[----:B------:R-:W-:Y:S02]  /*00f0*/  IMAD.MOV.U32 R2, RZ, RZ, R4 ;  /* 0x000000ffff027224 */ /* 0x000fe400078e0004 */
[----:B------:R-:W-:-:S04]  /*0100*/  IMAD.HI.U32 R4, R3, 0x2e8ba2e9, RZ ;  /* 0x2e8ba2e903047827 */ /* 0x000fc800078e00ff */
[----:B------:R-:W-:Y:S01]  /*0110*/  IMAD R2, R2, 0x75, RZ ;  /* 0x0000007502027824 */ /* 0x000fe200078e02ff */
[----:B------:R-:W-:-:S04]  /*0120*/  SHF.R.U32.HI R6, RZ, 0x2, R4 ;  /* 0x00000002ff067819 */ /* 0x000fc80000011604 */
[----:B------:R-:W-:Y:S01]  /*0130*/  LOP3.LUT R4, R2, 0xffff, RZ, 0xc0, !PT ;  /* 0x0000ffff02047812 */ /* 0x000fe200078ec0ff */
[----:B------:R-:W-:Y:S01]  /*0140*/  IMAD R6, R6, -0x16, R3 ;  /* 0xffffffea06067824 */ /* 0x000fe200078e0203 */
[----:B------:R-:W-:Y:S02]  /*0150*/  SHF.R.U32.HI R2, RZ, 0x4, R5 ;  /* 0x00000004ff027819 */ /* 0x000fe40000011605 */
[----:B------:R-:W-:Y:S02]  /*0160*/  SHF.R.U32.HI R4, RZ, 0x8, R4 ;  /* 0x00000008ff047819 */ /* 0x000fe40000011604 */
[----:B------:R-:W-:Y:S01]  /*0170*/  ISETP.GT.U32.AND P0, PT, R6, 0xa, PT ;  /* 0x0000000a0600780c */ /* 0x000fe20003f04070 */
[----:B------:R-:W-:Y:S02]  /*0180*/  IMAD R2, R2, -0x16, R7 ;  /* 0xffffffea02027824 */ /* 0x000fe400078e0207 */
[----:B------:R-:W-:-:S03]  /*0190*/  IMAD.MOV R3, RZ, RZ, -R4 ;  /* 0x000000ffff037224 */ /* 0x000fc600078e0a04 */
[----:B------:R-:W-:Y:S02]  /*01a0*/  LOP3.LUT R5, R2, 0x1, RZ, 0xc0, !PT ;  /* 0x0000000102057812 */ /* 0x000fe400078ec0ff */
[----:B------:R-:W-:Y:S02]  /*01b0*/  PRMT R3, R3, 0x7710, RZ ;  /* 0x0000771003037816 */ /* 0x000fe400000000ff */
[----:B------:R-:W-:Y:S02]  /*01c0*/  SHF.R.U32.HI R6, RZ, 0x1, R2 ;  /* 0x00000001ff067819 */ /* 0x000fe40000011602 */
[----:B------:R-:W-:Y:S01]  /*01d0*/  ISETP.NE.U32.AND P1, PT, R5, 0x1, PT ;  /* 0x000000010500780c */ /* 0x000fe20003f25070 */
[----:B------:R-:W-:Y:S02]  /*01e0*/  IMAD.IADD R0, R0, 0x1, R3 ;  /* 0x0000000100007824 */ /* 0x000fe400078e0203 */
[----:B------:R-:W1:Y:S01]  /*01f0*/  LDC.64 R2, c[0x0][0x380] ;  /* 0x0000e000ff027b82 */ /* 0x000e620000000a00 */
[----:B------:R-:W-:-:S02]  /*0200*/  VIADD R9, R6, 0x16 ;  /* 0x0000001606097836 */ /* 0x000fc40000000000 */
[----:B------:R-:W-:Y:S01]  /*0210*/  LOP3.LUT R5, R0, 0xfe, RZ, 0xc0, !PT ;  /* 0x000000fe00057812 */ /* 0x000fe200078ec0ff */
[----:B------:R-:W-:-:S03]  /*0220*/  @!P0 IMAD.MOV R9, RZ, RZ, R6 ;  /* 0x000000ffff098224 */ /* 0x000fc600078e0206 */
[----:B------:R-:W-:Y:S01]  /*0230*/  LEA.HI R5, R5, R4, RZ, 0x1f ;  /* 0x0000000405057211 */ /* 0x000fe200078ff8ff */
[----:B------:R-:W-:Y:S02]  /*0240*/  VIADD R0, R9, 0xb ;  /* 0x0000000b09007836 */ /* 0x000fe40000000000 */
[----:B------:R-:W-:Y:S01]  /*0250*/  @P1 IMAD.MOV R0, RZ, RZ, R9 ;  /* 0x000000ffff001224 */ /* 0x000fe200078e0209 */
[----:B------:R-:W-:-:S04]  /*0260*/  LOP3.LUT R5, R5, 0xf8, RZ, 0xc0, !PT ;  /* 0x000000f805057812 */ /* 0x000fc800078ec0ff */
[----:B------:R-:W-:-:S05]  /*0270*/  SHF.R.U32.HI R5, RZ, 0x3, R5 ;  /* 0x00000003ff057819 */ /* 0x000fca0000011605 */
[----:B------:R-:W-:-:S04]  /*0280*/  IMAD R5, R5, 0x42, R0 ;  /* 0x0000004205057824 */ /* 0x000fc800078e0200 */
[----:B-1----:R-:W-:Y:S02]  /*0290*/  IMAD.WIDE.U32 R2, R5, 0x4, R2 ;  /* 0x0000000405027825 */ /* 0x002fe400078e0002 */
[----:B------:R-:W1:Y:S04]  /*02a0*/  LDC.64 R4, c[0x0][0x388] ;  /* 0x0000e200ff047b82 */ /* 0x000e680000000a00 */
[----:B0-----:R-:W2:Y:S01]  /*02b0*/  LDG.E.CONSTANT R3, desc[UR4][R2.64] ;  /* 0x0000000402037981 */ /* 0x001ea2000c1e9900 */
[----:B------:R-:W-:-:S04]  /*02c0*/  IMAD R7, R8, 0x16, R7 ;  /* 0x0000001608077824 */ /* 0x000fc800078e0207 */
[----:B-1----:R-:W-:-:S05]  /*02d0*/  IMAD.WIDE.U32 R4, R7, 0x4, R4 ;  /* 0x0000000407047825 */ /* 0x002fca00078e0004 */
[----:B--2---:R-:W-:Y:S01]  /*02e0*/  STG.E desc[UR4][R4.64], R3 ;  /* 0x0000000304007986 */ /* 0x004fe2000c101904 */
[----:B------:R-:W-:Y:S05]  /*02f0*/  EXIT ;  /* 0x000000000000794d */ /* 0x000fea0003800000 */
.L_x_0:
[----:B------:R-:W-:-:S00]  /*0300*/  BRA `(.L_x_0) ;  /* 0xfffffffc00fc7947 */ /* 0x000fc0000383ffff */
[----:B------:R-:W-:-:S00]  /*0310*/  NOP ;  /* 0x0000000000007918 */ /* 0x000fc00000000000 */
        /* <DEDUP_REMOVED lines=14> */
.L_x_1:


//--------------------- .nv.shared.reserved.0     --------------------------
	.section	.nv.shared.reserved.0,"aw",@nobits
	.weak		__nv_reservedSMEM_offset_0_alias
	.size		__nv_reservedSMEM_offset_0_alias, 0, 64
	.other		__nv_reservedSMEM_offset_0_alias,@"STO_CUDA_RESERVED_SHARED STV_DEFAULT"
__nv_reservedSMEM_offset_0_alias:
	.zero		0
	.zero		64


//--------------------- .nv.constant0.default_function_kernel --------------------------
	.section	.nv.constant0.default_function_kernel,"a",@progbits
	.sectionflags	@""
	.align	4
.nv.constant0.default_function_kernel:
	.zero		912


//--------------------- SYMBOLS --------------------------

	.type		.nv.reservedSmem.offset0,@object
	.size		.nv.reservedSmem.offset0,0x4
